//
// Generated by NVIDIA NVVM Compiler
//
// Compiler Build ID: CL-36424714
// Cuda compilation tools, release 13.0, V13.0.88
// Based on NVVM 20.0.0
//

.version 9.0
.target sm_100
.address_size 64

// _ZZN32_GLOBAL__N__0a14ac1b_4_k_cu_main10stencil_1dEPiS0_E4temp has been demoted

.entry _ZN32_GLOBAL__N__0a14ac1b_4_k_cu_main10stencil_1dEPiS0_(
	.param .u64 .ptr .align 1 _ZN32_GLOBAL__N__0a14ac1b_4_k_cu_main10stencil_1dEPiS0__param_0,
	.param .u64 .ptr .align 1 _ZN32_GLOBAL__N__0a14ac1b_4_k_cu_main10stencil_1dEPiS0__param_1
)
{
	.reg .pred 	%p<2>;
	.reg .b32 	%r<24>;
	.reg .b64 	%rd<9>;
	// demoted variable
	.shared .align 4 .b8 _ZZN32_GLOBAL__N__0a14ac1b_4_k_cu_main10stencil_1dEPiS0_E4temp[88];
	ld.param.u64 	%rd3, [_ZN32_GLOBAL__N__0a14ac1b_4_k_cu_main10stencil_1dEPiS0__param_0];
	ld.param.u64 	%rd2, [_ZN32_GLOBAL__N__0a14ac1b_4_k_cu_main10stencil_1dEPiS0__param_1];
	cvta.to.global.u64 	%rd4, %rd3;
	mov.u32 	%r3, %tid.x;
	mov.u32 	%r4, %ctaid.x;
	mov.u32 	%r5, %ntid.x;
	mad.lo.s32 	%r1, %r4, %r5, %r3;
	mul.wide.s32 	%rd5, %r1, 4;
	add.s64 	%rd1, %rd4, %rd5;
	ld.global.u32 	%r6, [%rd1];
	shl.b32 	%r7, %r3, 2;
	mov.u32 	%r8, _ZZN32_GLOBAL__N__0a14ac1b_4_k_cu_main10stencil_1dEPiS0_E4temp;
	add.s32 	%r2, %r8, %r7;
	st.shared.u32 	[%r2+12], %r6;
	setp.gt.u32 	%p1, %r3, 2;
	@%p1 bra 	$L__BB0_2;
	ld.global.u32 	%r9, [%rd1+-12];
	st.shared.u32 	[%r2], %r9;
	ld.global.u32 	%r10, [%rd1+64];
	st.shared.u32 	[%r2+76], %r10;
$L__BB0_2:
	bar.sync 	0;
	ld.shared.u32 	%r11, [%r2];
	ld.shared.u32 	%r12, [%r2+4];
	add.s32 	%r13, %r12, %r11;
	ld.shared.u32 	%r14, [%r2+8];
	add.s32 	%r15, %r14, %r13;
	ld.shared.u32 	%r16, [%r2+12];
	add.s32 	%r17, %r16, %r15;
	ld.shared.u32 	%r18, [%r2+16];
	add.s32 	%r19, %r18, %r17;
	ld.shared.u32 	%r20, [%r2+20];
	add.s32 	%r21, %r20, %r19;
	ld.shared.u32 	%r22, [%r2+24];
	add.s32 	%r23, %r22, %r21;
	cvta.to.global.u64 	%rd6, %rd2;
	add.s64 	%rd8, %rd6, %rd5;
	st.global.u32 	[%rd8], %r23;
	ret;

}


// ===== COMPILED SASS (sm_100) =====

	.target	sm_100

	.elftype	@"ET_EXEC"


//--------------------- .note.nv.tkinfo           --------------------------
	.section	.note.nv.tkinfo,"",@"SHT_NOTE"
	.sectionflags	@"SHF_NOTE_NV_TKINFO"
	.tkinfo
        /*0018*/ 	.word	0x00000002
        /*0030*/ 	.string	""
        /*0030*/ 	.string	"ptxas"
        /*0030*/ 	.string	"Cuda compilation tools, release 13.0, V13.0.88"
        /*0030*/ 	.string	"Build cuda_13.0.r13.0/compiler.36424714_0"
        /*0030*/ 	.string	"-arch sm_100 -m 64 "



//--------------------- .note.nv.cuinfo           --------------------------
	.section	.note.nv.cuinfo,"",@"SHT_NOTE"
	.sectionflags	@"SHF_NOTE_NV_CUINFO"
        /*0018*/ 	.short	0x0002
        /*001a*/ 	.short	0x0064
        /*001c*/ 	.short	0x0082
	.zero		2


//--------------------- .nv.info                  --------------------------
	.section	.nv.info,"",@"SHT_CUDA_INFO"
	.align	4


	//----- nvinfo : EIATTR_REGCOUNT
	.align		4
        /*0000*/ 	.byte	0x04, 0x2f
        /*0002*/ 	.short	(.L_1 - .L_0)
	.align		4
.L_0:
        /*0004*/ 	.word	index@(_ZN32_GLOBAL__N__0a14ac1b_4_k_cu_main10stencil_1dEPiS0_)
        /*0008*/ 	.word	0x00000011


	//----- nvinfo : EIATTR_FRAME_SIZE
	.align		4
.L_1:
        /*000c*/ 	.byte	0x04, 0x11
        /*000e*/ 	.short	(.L_3 - .L_2)
	.align		4
.L_2:
        /*0010*/ 	.word	index@(_ZN32_GLOBAL__N__0a14ac1b_4_k_cu_main10stencil_1dEPiS0_)
        /*0014*/ 	.word	0x00000000


	//----- nvinfo : EIATTR_MIN_STACK_SIZE
	.align		4
.L_3:
        /*0018*/ 	.byte	0x04, 0x12
        /*001a*/ 	.short	(.L_5 - .L_4)
	.align		4
.L_4:
        /*001c*/ 	.word	index@(_ZN32_GLOBAL__N__0a14ac1b_4_k_cu_main10stencil_1dEPiS0_)
        /*0020*/ 	.word	0x00000000
.L_5:


//--------------------- .nv.compat                --------------------------
	.section	.nv.compat,"",@"SHT_CUDA_COMPAT_INFO"
	.align	4
        /*0000*/ 	.byte	0x02, 0x09, 0x00, 0x00, 0x02, 0x02, 0x01, 0x00, 0x02, 0x05, 0x05, 0x00, 0x03, 0x07, 0x01, 0x01
        /*0010*/ 	.byte	0x02, 0x03, 0x00, 0x00, 0x02, 0x06, 0x01, 0x00, 0x04, 0x0b, 0x08, 0x00, 0x09, 0x00, 0x00, 0x00
        /*0020*/ 	.byte	0x00, 0x00, 0x00, 0x00


//--------------------- .nv.info._ZN32_GLOBAL__N__0a14ac1b_4_k_cu_main10stencil_1dEPiS0_ --------------------------
	.section	.nv.info._ZN32_GLOBAL__N__0a14ac1b_4_k_cu_main10stencil_1dEPiS0_,"",@"SHT_CUDA_INFO"
	.sectionflags	@""
	.align	4


	//----- nvinfo : EIATTR_CUDA_API_VERSION
	.align		4
        /*0000*/ 	.byte	0x04, 0x37
        /*0002*/ 	.short	(.L_7 - .L_6)
.L_6:
        /*0004*/ 	.word	0x00000082


	//----- nvinfo : EIATTR_KPARAM_INFO
	.align		4
.L_7:
        /*0008*/ 	.byte	0x04, 0x17
        /*000a*/ 	.short	(.L_9 - .L_8)
.L_8:
        /*000c*/ 	.word	0x00000000
        /*0010*/ 	.short	0x0001
        /*0012*/ 	.short	0x0008
        /*0014*/ 	.byte	0x00, 0xf5, 0x21, 0x00


	//----- nvinfo : EIATTR_KPARAM_INFO
	.align		4
.L_9:
        /*0018*/ 	.byte	0x04, 0x17
        /*001a*/ 	.short	(.L_11 - .L_10)
.L_10:
        /*001c*/ 	.word	0x00000000
        /*0020*/ 	.short	0x0000
        /*0022*/ 	.short	0x0000
        /*0024*/ 	.byte	0x00, 0xf5, 0x21, 0x00


	//----- nvinfo : EIATTR_SPARSE_MMA_MASK
	.align		4
.L_11:
        /*0028*/ 	.byte	0x03, 0x50
        /*002a*/ 	.short	0x0000


	//----- nvinfo : EIATTR_MAXREG_COUNT
	.align		4
        /*002c*/ 	.byte	0x03, 0x1b
        /*002e*/ 	.short	0x00ff


	//----- nvinfo : EIATTR_NUM_BARRIERS
	.align		4
        /*0030*/ 	.byte	0x02, 0x4c
        /*0032*/ 	.byte	0x01
	.zero		1


	//----- nvinfo : EIATTR_MERCURY_ISA_VERSION
	.align		4
        /*0034*/ 	.byte	0x03, 0x5f
        /*0036*/ 	.short	0x0101


	//----- nvinfo : EIATTR_VRC_CTA_INIT_COUNT
	.align		4
        /*0038*/ 	.byte	0x02, 0x4a
	.zero		1
	.zero		1


	//----- nvinfo : EIATTR_EXIT_INSTR_OFFSETS
	.align		4
        /*003c*/ 	.byte	0x04, 0x1c
        /*003e*/ 	.short	(.L_13 - .L_12)


	//   ....[0]....
.L_12:
        /*0040*/ 	.word	0x00000210


	//----- nvinfo : EIATTR_CBANK_PARAM_SIZE
	.align		4
.L_13:
        /*0044*/ 	.byte	0x03, 0x19
        /*0046*/ 	.short	0x0010


	//----- nvinfo : EIATTR_PARAM_CBANK
	.align		4
        /*0048*/ 	.byte	0x04, 0x0a
        /*004a*/ 	.short	(.L_15 - .L_14)
	.align		4
.L_14:
        /*004c*/ 	.word	index@(.nv.constant0._ZN32_GLOBAL__N__0a14ac1b_4_k_cu_main10stencil_1dEPiS0_)
        /*0050*/ 	.short	0x0380
        /*0052*/ 	.short	0x0010


	//----- nvinfo : EIATTR_SW_WAR
	.align		4
.L_15:
        /*0054*/ 	.byte	0x04, 0x36
        /*0056*/ 	.short	(.L_17 - .L_16)
.L_16:
        /*0058*/ 	.word	0x00000008
.L_17:


//--------------------- .nv.callgraph             --------------------------
	.section	.nv.callgraph,"",@"SHT_CUDA_CALLGRAPH"
	.align	4
	.sectionentsize	8
	.align		4
        /*0000*/ 	.word	0x00000000
	.align		4
        /*0004*/ 	.word	0xffffffff
	.align		4
        /*0008*/ 	.word	0x00000000
	.align		4
        /*000c*/ 	.word	0xfffffffe
	.align		4
        /*0010*/ 	.word	0x00000000
	.align		4
        /*0014*/ 	.word	0xfffffffd
	.align		4
        /*0018*/ 	.word	0x00000000
	.align		4
        /*001c*/ 	.word	0xfffffffc


//--------------------- .text._ZN32_GLOBAL__N__0a14ac1b_4_k_cu_main10stencil_1dEPiS0_ --------------------------
	.section	.text._ZN32_GLOBAL__N__0a14ac1b_4_k_cu_main10stencil_1dEPiS0_,"ax",@progbits
	.align	128
.text._ZN32_GLOBAL__N__0a14ac1b_4_k_cu_main10stencil_1dEPiS0_:
        .type           _ZN32_GLOBAL__N__0a14ac1b_4_k_cu_main10stencil_1dEPiS0_,@function
        .size           _ZN32_GLOBAL__N__0a14ac1b_4_k_cu_main10stencil_1dEPiS0_,(.L_x_1 - _ZN32_GLOBAL__N__0a14ac1b_4_k_cu_main10stencil_1dEPiS0_)
        .other          _ZN32_GLOBAL__N__0a14ac1b_4_k_cu_main10stencil_1dEPiS0_,@"STO_CUDA_ENTRY STV_DEFAULT"
_ZN32_GLOBAL__N__0a14ac1b_4_k_cu_main10stencil_1dEPiS0_:
[----:B------:R-:W-:Y:S01]  /*0000*/  LDC R1, c[0x0][0x37c] ;  /* 0x0000df00ff017b82 */ /* 0x000fe20000000800 */
[----:B------:R-:W0:Y:S07]  /*0010*/  S2R R7, SR_TID.X ;  /* 0x0000000000077919 */ /* 0x000e2e0000002100 */
[----:B------:R-:W1:Y:S01]  /*0020*/  S2UR UR4, SR_CTAID.X ;  /* 0x00000000000479c3 */ /* 0x000e620000002500 */
[----:B------:R-:W2:Y:S07]  /*0030*/  LDCU.64 UR6, c[0x0][0x358] ;  /* 0x00006b00ff0677ac */ /* 0x000eae0008000a00 */
[----:B------:R-:W1:Y:S08]  /*0040*/  LDC R0, c[0x0][0x360] ;  /* 0x0000d800ff007b82 */ /* 0x000e700000000800 */
[----:B------:R-:W3:Y:S01]  /*0050*/  LDC.64 R2, c[0x0][0x380] ;  /* 0x0000e000ff027b82 */ /* 0x000ee20000000a00 */
[----:B0-----:R-:W-:Y:S01]  /*0060*/  ISETP.GT.U32.AND P0, PT, R7, 0x2, PT ;  /* 0x000000020700780c */ /* 0x001fe20003f04070 */
[----:B-1----:R-:W-:-:S04]  /*0070*/  IMAD R5, R0, UR4, R7 ;  /* 0x0000000400057c24 */ /* 0x002fc8000f8e0207 */
[----:B---3--:R-:W-:-:S05]  /*0080*/  IMAD.WIDE R2, R5, 0x4, R2 ;  /* 0x0000000405027825 */ /* 0x008fca00078e0202 */
[----:B--2---:R-:W2:Y:S04]  /*0090*/  LDG.E R0, desc[UR6][R2.64] ;  /* 0x0000000602007981 */ /* 0x004ea8000c1e1900 */
[----:B------:R-:W3:Y:S04]  /*00a0*/  @!P0 LDG.E R4, desc[UR6][R2.64+-0xc] ;  /* 0xfffff40602048981 */ /* 0x000ee8000c1e1900 */
[----:B------:R0:W4:Y:S01]  /*00b0*/  @!P0 LDG.E R6, desc[UR6][R2.64+0x40] ;  /* 0x0000400602068981 */ /* 0x000122000c1e1900 */
[----:B------:R-:W1:Y:S01]  /*00c0*/  S2UR UR5, SR_CgaCtaId ;  /* 0x00000000000579c3 */ /* 0x000e620000008800 */
[----:B------:R-:W-:-:S07]  /*00d0*/  UMOV UR4, 0x400 ;  /* 0x0000040000047882 */ /* 0x000fce0000000000 */
[----:B0-----:R-:W0:Y:S01]  /*00e0*/  LDC.64 R2, c[0x0][0x388] ;  /* 0x0000e200ff027b82 */ /* 0x001e220000000a00 */
[----:B-1----:R-:W-:-:S06]  /*00f0*/  ULEA UR4, UR5, UR4, 0x18 ;  /* 0x0000000405047291 */ /* 0x002fcc000f8ec0ff */
[----:B------:R-:W-:Y:S01]  /*0100*/  LEA R7, R7, UR4, 0x2 ;  /* 0x0000000407077c11 */ /* 0x000fe2000f8e10ff */
[----:B0-----:R-:W-:-:S04]  /*0110*/  IMAD.WIDE R2, R5, 0x4, R2 ;  /* 0x0000000405027825 */ /* 0x001fc800078e0202 */
[----:B--2---:R-:W-:Y:S04]  /*0120*/  STS [R7+0xc], R0 ;  /* 0x00000c0007007388 */ /* 0x004fe80000000800 */
[----:B---3--:R-:W-:Y:S04]  /*0130*/  @!P0 STS [R7], R4 ;  /* 0x0000000407008388 */ /* 0x008fe80000000800 */
[----:B----4-:R-:W-:Y:S01]  /*0140*/  @!P0 STS [R7+0x4c], R6 ;  /* 0x00004c0607008388 */ /* 0x010fe20000000800 */
[----:B------:R-:W-:Y:S06]  /*0150*/  BAR.SYNC.DEFER_BLOCKING 0x0 ;  /* 0x0000000000007b1d */ /* 0x000fec0000010000 */
[----:B------:R-:W-:Y:S04]  /*0160*/  LDS R8, [R7] ;  /* 0x0000000007087984 */ /* 0x000fe80000000800 */
[----:B------:R-:W-:Y:S04]  /*0170*/  LDS R9, [R7+0x4] ;  /* 0x0000040007097984 */ /* 0x000fe80000000800 */
[----:B------:R-:W0:Y:S04]  /*0180*/  LDS R10, [R7+0x8] ;  /* 0x00000800070a7984 */ /* 0x000e280000000800 */
[----:B------:R-:W-:Y:S04]  /*0190*/  LDS R11, [R7+0xc] ;  /* 0x00000c00070b7984 */ /* 0x000fe80000000800 */
[----:B------:R-:W1:Y:S04]  /*01a0*/  LDS R12, [R7+0x10] ;  /* 0x00001000070c7984 */ /* 0x000e680000000800 */
[----:B------:R-:W-:Y:S04]  /*01b0*/  LDS R13, [R7+0x14] ;  /* 0x00001400070d7984 */ /* 0x000fe80000000800 */
[----:B------:R-:W2:Y:S01]  /*01c0*/  LDS R14, [R7+0x18] ;  /* 0x00001800070e7984 */ /* 0x000ea20000000800 */
[----:B0-----:R-:W-:-:S04]  /*01d0*/  IADD3 R8, PT, PT, R10, R9, R8 ;  /* 0x000000090a087210 */ /* 0x001fc80007ffe008 */
[----:B-1----:R-:W-:-:S04]  /*01e0*/  IADD3 R8, PT, PT, R12, R11, R8 ;  /* 0x0000000b0c087210 */ /* 0x002fc80007ffe008 */
[----:B--2---:R-:W-:-:S05]  /*01f0*/  IADD3 R13, PT, PT, R14, R13, R8 ;  /* 0x0000000d0e0d7210 */ /* 0x004fca0007ffe008 */
[----:B------:R-:W-:Y:S01]  /*0200*/  STG.E desc[UR6][R2.64], R13 ;  /* 0x0000000d02007986 */ /* 0x000fe2000c101906 */
[----:B------:R-:W-:Y:S05]  /*0210*/  EXIT ;  /* 0x000000000000794d */ /* 0x000fea0003800000 */
.L_x_0:
[----:B------:R-:W-:-:S00]  /*0220*/  BRA `(.L_x_0) ;  /* 0xfffffffc00fc7947 */ /* 0x000fc0000383ffff */
[----:B------:R-:W-:-:S00]  /*0230*/  NOP ;  /* 0x0000000000007918 */ /* 0x000fc00000000000 */
        /* <DEDUP_REMOVED lines=12> */
.L_x_1:


//--------------------- .nv.shared._ZN32_GLOBAL__N__0a14ac1b_4_k_cu_main10stencil_1dEPiS0_ --------------------------
	.section	.nv.shared._ZN32_GLOBAL__N__0a14ac1b_4_k_cu_main10stencil_1dEPiS0_,"aw",@nobits
	.sectionflags	@""
	.align	4
.nv.shared._ZN32_GLOBAL__N__0a14ac1b_4_k_cu_main10stencil_1dEPiS0_:
	.zero		1112


//--------------------- .nv.shared.reserved.0     --------------------------
	.section	.nv.shared.reserved.0,"aw",@nobits
	.weak		__nv_reservedSMEM_offset_0_alias
	.size		__nv_reservedSMEM_offset_0_alias, 0, 64
	.other		__nv_reservedSMEM_offset_0_alias,@"STO_CUDA_RESERVED_SHARED STV_DEFAULT"
__nv_reservedSMEM_offset_0_alias:
	.zero		0
	.zero		64


//--------------------- .nv.constant0._ZN32_GLOBAL__N__0a14ac1b_4_k_cu_main10stencil_1dEPiS0_ --------------------------
	.section	.nv.constant0._ZN32_GLOBAL__N__0a14ac1b_4_k_cu_main10stencil_1dEPiS0_,"a",@progbits
	.sectionflags	@""
	.align	4
.nv.constant0._ZN32_GLOBAL__N__0a14ac1b_4_k_cu_main10stencil_1dEPiS0_:
	.zero		912


//--------------------- SYMBOLS --------------------------

	.type		.nv.reservedSmem.offset0,@object
	.size		.nv.reservedSmem.offset0,0x4
	.type		.nv.reservedSmem.cap,@object
	.size		.nv.reservedSmem.cap,0x4
